//
// Generated by NVIDIA NVVM Compiler
//
// Compiler Build ID: CL-36424714
// Cuda compilation tools, release 13.0, V13.0.88
// Based on NVVM 20.0.0
//

.version 9.0
.target sm_100
.address_size 64

	// .globl	_Z4testPdi
.extern .func  (.param .b32 func_retval0) vprintf
(
	.param .b64 vprintf_param_0,
	.param .b64 vprintf_param_1
)
;
.global .align 1 .b8 $str[17] = {110, 117, 109, 98, 101, 114, 115, 32, 58, 32, 37, 46, 56, 102, 13, 10};

.visible .entry _Z4testPdi(
	.param .u64 .ptr .align 1 _Z4testPdi_param_0,
	.param .u32 _Z4testPdi_param_1
)
{
	.local .align 8 .b8 	__local_depot0[8];
	.reg .b64 	%SP;
	.reg .b64 	%SPL;
	.reg .pred 	%p<2>;
	.reg .b32 	%r<16>;
	.reg .b64 	%rd<7>;
	.reg .b64 	%fd<8>;

	mov.u64 	%SPL, __local_depot0;
	cvta.local.u64 	%SP, %SPL;
	ld.param.u64 	%rd1, [_Z4testPdi_param_0];
	ld.param.u32 	%r1, [_Z4testPdi_param_1];
	setp.lt.s32 	%p1, %r1, 1;
	@%p1 bra 	$L__BB0_2;
	add.u64 	%rd2, %SP, 0;
	add.u64 	%rd3, %SPL, 0;
	cvta.to.global.u64 	%rd4, %rd1;
	ld.global.f64 	%fd1, [%rd4];
	st.local.f64 	[%rd3], %fd1;
	mov.u64 	%rd5, $str;
	cvta.global.u64 	%rd6, %rd5;
	{ // callseq 0, 0
	.param .b64 param0;
	st.param.b64 	[param0], %rd6;
	.param .b64 param1;
	st.param.b64 	[param1], %rd2;
	.param .b32 retval0;
	call.uni (retval0), 
	vprintf, 
	(
	param0, 
	param1
	);
	ld.param.b32 	%r2, [retval0];
	} // callseq 0
	ld.global.f64 	%fd2, [%rd4+8];
	st.local.f64 	[%rd3], %fd2;
	{ // callseq 1, 0
	.param .b64 param0;
	st.param.b64 	[param0], %rd6;
	.param .b64 param1;
	st.param.b64 	[param1], %rd2;
	.param .b32 retval0;
	call.uni (retval0), 
	vprintf, 
	(
	param0, 
	param1
	);
	ld.param.b32 	%r4, [retval0];
	} // callseq 1
	ld.global.f64 	%fd3, [%rd4+16];
	st.local.f64 	[%rd3], %fd3;
	{ // callseq 2, 0
	.param .b64 param0;
	st.param.b64 	[param0], %rd6;
	.param .b64 param1;
	st.param.b64 	[param1], %rd2;
	.param .b32 retval0;
	call.uni (retval0), 
	vprintf, 
	(
	param0, 
	param1
	);
	ld.param.b32 	%r6, [retval0];
	} // callseq 2
	ld.global.f64 	%fd4, [%rd4+24];
	st.local.f64 	[%rd3], %fd4;
	{ // callseq 3, 0
	.param .b64 param0;
	st.param.b64 	[param0], %rd6;
	.param .b64 param1;
	st.param.b64 	[param1], %rd2;
	.param .b32 retval0;
	call.uni (retval0), 
	vprintf, 
	(
	param0, 
	param1
	);
	ld.param.b32 	%r8, [retval0];
	} // callseq 3
	ld.global.f64 	%fd5, [%rd4+32];
	st.local.f64 	[%rd3], %fd5;
	{ // callseq 4, 0
	.param .b64 param0;
	st.param.b64 	[param0], %rd6;
	.param .b64 param1;
	st.param.b64 	[param1], %rd2;
	.param .b32 retval0;
	call.uni (retval0), 
	vprintf, 
	(
	param0, 
	param1
	);
	ld.param.b32 	%r10, [retval0];
	} // callseq 4
	ld.global.f64 	%fd6, [%rd4+40];
	st.local.f64 	[%rd3], %fd6;
	{ // callseq 5, 0
	.param .b64 param0;
	st.param.b64 	[param0], %rd6;
	.param .b64 param1;
	st.param.b64 	[param1], %rd2;
	.param .b32 retval0;
	call.uni (retval0), 
	vprintf, 
	(
	param0, 
	param1
	);
	ld.param.b32 	%r12, [retval0];
	} // callseq 5
	ld.global.f64 	%fd7, [%rd4+48];
	st.local.f64 	[%rd3], %fd7;
	{ // callseq 6, 0
	.param .b64 param0;
	st.param.b64 	[param0], %rd6;
	.param .b64 param1;
	st.param.b64 	[param1], %rd2;
	.param .b32 retval0;
	call.uni (retval0), 
	vprintf, 
	(
	param0, 
	param1
	);
	ld.param.b32 	%r14, [retval0];
	} // callseq 6
$L__BB0_2:
	ret;

}


// ===== COMPILED SASS (sm_100) =====

	.target	sm_100

	.elftype	@"ET_EXEC"


//--------------------- .note.nv.tkinfo           --------------------------
	.section	.note.nv.tkinfo,"",@"SHT_NOTE"
	.sectionflags	@"SHF_NOTE_NV_TKINFO"
	.tkinfo
        /*0018*/ 	.word	0x00000002
        /*0030*/ 	.string	""
        /*0030*/ 	.string	"ptxas"
        /*0030*/ 	.string	"Cuda compilation tools, release 13.0, V13.0.88"
        /*0030*/ 	.string	"Build cuda_13.0.r13.0/compiler.36424714_0"
        /*0030*/ 	.string	"-arch sm_100 -m 64 "



//--------------------- .note.nv.cuinfo           --------------------------
	.section	.note.nv.cuinfo,"",@"SHT_NOTE"
	.sectionflags	@"SHF_NOTE_NV_CUINFO"
        /*0018*/ 	.short	0x0002
        /*001a*/ 	.short	0x0064
        /*001c*/ 	.short	0x0082
	.zero		2


//--------------------- .nv.info                  --------------------------
	.section	.nv.info,"",@"SHT_CUDA_INFO"
	.align	4


	//----- nvinfo : EIATTR_REGCOUNT
	.align		4
        /*0000*/ 	.byte	0x04, 0x2f
        /*0002*/ 	.short	(.L_2 - .L_1)
	.align		4
.L_1:
        /*0004*/ 	.word	index@(_Z4testPdi)
        /*0008*/ 	.word	0x00000018


	//----- nvinfo : EIATTR_FRAME_SIZE
	.align		4
.L_2:
        /*000c*/ 	.byte	0x04, 0x11
        /*000e*/ 	.short	(.L_4 - .L_3)
	.align		4
.L_3:
        /*0010*/ 	.word	index@(_Z4testPdi)
        /*0014*/ 	.word	0x00000008


	//----- nvinfo : EIATTR_MIN_STACK_SIZE
	.align		4
.L_4:
        /*0018*/ 	.byte	0x04, 0x12
        /*001a*/ 	.short	(.L_6 - .L_5)
	.align		4
.L_5:
        /*001c*/ 	.word	index@(_Z4testPdi)
        /*0020*/ 	.word	0x00000008
.L_6:


//--------------------- .nv.compat                --------------------------
	.section	.nv.compat,"",@"SHT_CUDA_COMPAT_INFO"
	.align	4
        /*0000*/ 	.byte	0x02, 0x09, 0x00, 0x00, 0x02, 0x02, 0x01, 0x00, 0x02, 0x05, 0x05, 0x00, 0x03, 0x07, 0x01, 0x01
        /*0010*/ 	.byte	0x02, 0x03, 0x00, 0x00, 0x02, 0x06, 0x01, 0x00, 0x04, 0x0b, 0x08, 0x00, 0x09, 0x00, 0x00, 0x00
        /*0020*/ 	.byte	0x00, 0x00, 0x00, 0x00


//--------------------- .nv.info._Z4testPdi       --------------------------
	.section	.nv.info._Z4testPdi,"",@"SHT_CUDA_INFO"
	.sectionflags	@""
	.align	4


	//----- nvinfo : EIATTR_CUDA_API_VERSION
	.align		4
        /*0000*/ 	.byte	0x04, 0x37
        /*0002*/ 	.short	(.L_8 - .L_7)
.L_7:
        /*0004*/ 	.word	0x00000082


	//----- nvinfo : EIATTR_KPARAM_INFO
	.align		4
.L_8:
        /*0008*/ 	.byte	0x04, 0x17
        /*000a*/ 	.short	(.L_10 - .L_9)
.L_9:
        /*000c*/ 	.word	0x00000000
        /*0010*/ 	.short	0x0001
        /*0012*/ 	.short	0x0008
        /*0014*/ 	.byte	0x00, 0xf0, 0x11, 0x00


	//----- nvinfo : EIATTR_KPARAM_INFO
	.align		4
.L_10:
        /*0018*/ 	.byte	0x04, 0x17
        /*001a*/ 	.short	(.L_12 - .L_11)
.L_11:
        /*001c*/ 	.word	0x00000000
        /*0020*/ 	.short	0x0000
        /*0022*/ 	.short	0x0000
        /*0024*/ 	.byte	0x00, 0xf5, 0x21, 0x00


	//----- nvinfo : EIATTR_SPARSE_MMA_MASK
	.align		4
.L_12:
        /*0028*/ 	.byte	0x03, 0x50
        /*002a*/ 	.short	0x0000


	//----- nvinfo : EIATTR_MAXREG_COUNT
	.align		4
        /*002c*/ 	.byte	0x03, 0x1b
        /*002e*/ 	.short	0x00ff


	//----- nvinfo : EIATTR_EXTERNS
	.align		4
        /*0030*/ 	.byte	0x04, 0x0f
        /*0032*/ 	.short	(.L_14 - .L_13)


	//   ....[0]....
	.align		4
.L_13:
        /*0034*/ 	.word	index@(vprintf)


	//----- nvinfo : EIATTR_MERCURY_ISA_VERSION
	.align		4
.L_14:
        /*0038*/ 	.byte	0x03, 0x5f
        /*003a*/ 	.short	0x0101


	//----- nvinfo : EIATTR_VRC_CTA_INIT_COUNT
	.align		4
        /*003c*/ 	.byte	0x02, 0x4a
	.zero		1
	.zero		1


	//----- nvinfo : EIATTR_SYSCALL_OFFSETS
	.align		4
        /*0040*/ 	.byte	0x04, 0x46
        /*0042*/ 	.short	(.L_16 - .L_15)


	//   ....[0]....
.L_15:
        /*0044*/ 	.word	0x00000150


	//   ....[1]....
        /*0048*/ 	.word	0x00000200


	//   ....[2]....
        /*004c*/ 	.word	0x000002b0


	//   ....[3]....
        /*0050*/ 	.word	0x00000360


	//   ....[4]....
        /*0054*/ 	.word	0x00000410


	//   ....[5]....
        /*0058*/ 	.word	0x000004c0


	//   ....[6]....
        /*005c*/ 	.word	0x00000570


	//----- nvinfo : EIATTR_EXIT_INSTR_OFFSETS
	.align		4
.L_16:
        /*0060*/ 	.byte	0x04, 0x1c
        /*0062*/ 	.short	(.L_18 - .L_17)


	//   ....[0]....
.L_17:
        /*0064*/ 	.word	0x00000060


	//   ....[1]....
        /*0068*/ 	.word	0x00000580


	//----- nvinfo : EIATTR_CBANK_PARAM_SIZE
	.align		4
.L_18:
        /*006c*/ 	.byte	0x03, 0x19
        /*006e*/ 	.short	0x000c


	//----- nvinfo : EIATTR_PARAM_CBANK
	.align		4
        /*0070*/ 	.byte	0x04, 0x0a
        /*0072*/ 	.short	(.L_20 - .L_19)
	.align		4
.L_19:
        /*0074*/ 	.word	index@(.nv.constant0._Z4testPdi)
        /*0078*/ 	.short	0x0380
        /*007a*/ 	.short	0x000c


	//----- nvinfo : EIATTR_SW_WAR
	.align		4
.L_20:
        /*007c*/ 	.byte	0x04, 0x36
        /*007e*/ 	.short	(.L_22 - .L_21)
.L_21:
        /*0080*/ 	.word	0x00000008
.L_22:


//--------------------- .nv.callgraph             --------------------------
	.section	.nv.callgraph,"",@"SHT_CUDA_CALLGRAPH"
	.align	4
	.sectionentsize	8
	.align		4
        /*0000*/ 	.word	0x00000000
	.align		4
        /*0004*/ 	.word	0xffffffff
	.align		4
        /*0008*/ 	.word	index@(_Z4testPdi)
	.align		4
        /*000c*/ 	.word	index@(vprintf)
	.align		4
        /*0010*/ 	.word	0x00000000
	.align		4
        /*0014*/ 	.word	0xfffffffe
	.align		4
        /*0018*/ 	.word	0x00000000
	.align		4
        /*001c*/ 	.word	0xfffffffd
	.align		4
        /*0020*/ 	.word	0x00000000
	.align		4
        /*0024*/ 	.word	0xfffffffc


//--------------------- .nv.constant4             --------------------------
	.section	.nv.constant4,"a",@progbits
	.align	8
	.align		8
.nv.constant4:
        /*0000*/ 	.dword	vprintf
	.align		8
        /*0008*/ 	.dword	$str


//--------------------- .text._Z4testPdi          --------------------------
	.section	.text._Z4testPdi,"ax",@progbits
	.align	128
        .global         _Z4testPdi
        .type           _Z4testPdi,@function
        .size           _Z4testPdi,(.L_x_8 - _Z4testPdi)
        .other          _Z4testPdi,@"STO_CUDA_ENTRY STV_DEFAULT"
_Z4testPdi:
.text._Z4testPdi:
[----:B------:R-:W0:Y:S08]  /*0000*/  LDC R1, c[0x0][0x37c] ;  /* 0x0000df00ff017b82 */ /* 0x000e300000000800 */
[----:B------:R-:W1:Y:S01]  /*0010*/  LDC R0, c[0x0][0x388] ;  /* 0x0000e200ff007b82 */ /* 0x000e620000000800 */
[----:B------:R-:W2:Y:S01]  /*0020*/  LDCU UR4, c[0x0][0x2f8] ;  /* 0x00005f00ff0477ac */ /* 0x000ea20008000800 */
[----:B0-----:R-:W-:-:S05]  /*0030*/  VIADD R1, R1, 0xfffffff8 ;  /* 0xfffffff801017836 */ /* 0x001fca0000000000 */
[----:B--2---:R-:W-:Y:S02]  /*0040*/  IADD3 R2, P1, PT, R1, UR4, RZ ;  /* 0x0000000401027c10 */ /* 0x004fe4000ff3e0ff */
[----:B-1----:R-:W-:-:S13]  /*0050*/  ISETP.GE.AND P0, PT, R0, 0x1, PT ;  /* 0x000000010000780c */ /* 0x002fda0003f06270 */
[----:B------:R-:W-:Y:S05]  /*0060*/  @!P0 EXIT ;  /* 0x000000000000894d */ /* 0x000fea0003800000 */
[----:B------:R-:W0:Y:S01]  /*0070*/  LDC.64 R8, c[0x0][0x380] ;  /* 0x0000e000ff087b82 */ /* 0x000e220000000a00 */
[----:B------:R-:W0:Y:S01]  /*0080*/  LDCU.64 UR36, c[0x0][0x358] ;  /* 0x00006b00ff2477ac */ /* 0x000e220008000a00 */
[----:B------:R-:W-:Y:S01]  /*0090*/  MOV R16, 0x0 ;  /* 0x0000000000107802 */ /* 0x000fe20000000f00 */
[----:B------:R-:W1:Y:S01]  /*00a0*/  LDCU UR4, c[0x0][0x2fc] ;  /* 0x00005f80ff0477ac */ /* 0x000e620008000800 */
[----:B------:R-:W2:Y:S01]  /*00b0*/  LDCU.64 UR6, c[0x4][0x8] ;  /* 0x01000100ff0677ac */ /* 0x000ea20008000a00 */
[----:B0-----:R-:W3:Y:S03]  /*00c0*/  LDG.E.64 R8, desc[UR36][R8.64] ;  /* 0x0000002408087981 */ /* 0x001ee6000c1e1b00 */
[----:B------:R0:W4:Y:S01]  /*00d0*/  LDC.64 R10, c[0x4][R16] ;  /* 0x01000000100a7b82 */ /* 0x0001220000000a00 */
[----:B-1----:R-:W-:Y:S01]  /*00e0*/  IMAD.X R17, RZ, RZ, UR4, P1 ;  /* 0x00000004ff117e24 */ /* 0x002fe200088e06ff */
[----:B--2---:R-:W-:Y:S01]  /*00f0*/  MOV R4, UR6 ;  /* 0x0000000600047c02 */ /* 0x004fe20008000f00 */
[----:B------:R-:W-:-:S02]  /*0100*/  IMAD.U32 R5, RZ, RZ, UR7 ;  /* 0x00000007ff057e24 */ /* 0x000fc4000f8e00ff */
[----:B------:R-:W-:Y:S01]  /*0110*/  IMAD.MOV.U32 R6, RZ, RZ, R2 ;  /* 0x000000ffff067224 */ /* 0x000fe200078e0002 */
[----:B------:R-:W-:Y:S01]  /*0120*/  MOV R7, R17 ;  /* 0x0000001100077202 */ /* 0x000fe20000000f00 */
[----:B---34-:R0:W-:Y:S06]  /*0130*/  STL.64 [R1], R8 ;  /* 0x0000000801007387 */ /* 0x0181ec0000100a00 */
[----:B------:R-:W-:-:S07]  /*0140*/  LEPC R20, `(.L_x_0) ;  /* 0x000000001014794e */ /* 0x000fce0000000000 */
[----:B0-----:R-:W-:Y:S05]  /*0150*/  CALL.ABS.NOINC R10 ;  /* 0x000000000a007343 */ /* 0x001fea0003c00000 */
.L_x_0:
[----:B------:R-:W0:Y:S01]  /*0160*/  LDC.64 R8, c[0x0][0x380] ;  /* 0x0000e000ff087b82 */ /* 0x000e220000000a00 */
[----:B------:R-:W1:Y:S01]  /*0170*/  LDCU.64 UR4, c[0x4][0x8] ;  /* 0x01000100ff0477ac */ /* 0x000e620008000a00 */
[----:B0-----:R-:W2:Y:S06]  /*0180*/  LDG.E.64 R8, desc[UR36][R8.64+0x8] ;  /* 0x0000082408087981 */ /* 0x001eac000c1e1b00 */
[----:B------:R0:W3:Y:S01]  /*0190*/  LDC.64 R10, c[0x4][R16] ;  /* 0x01000000100a7b82 */ /* 0x0000e20000000a00 */
[----:B-1----:R-:W-:Y:S01]  /*01a0*/  IMAD.U32 R4, RZ, RZ, UR4 ;  /* 0x00000004ff047e24 */ /* 0x002fe2000f8e00ff */
[----:B------:R-:W-:Y:S01]  /*01b0*/  MOV R6, R2 ;  /* 0x0000000200067202 */ /* 0x000fe20000000f00 */
[----:B------:R-:W-:-:S02]  /*01c0*/  IMAD.U32 R5, RZ, RZ, UR5 ;  /* 0x00000005ff057e24 */ /* 0x000fc4000f8e00ff */
[----:B------:R-:W-:Y:S01]  /*01d0*/  IMAD.MOV.U32 R7, RZ, RZ, R17 ;  /* 0x000000ffff077224 */ /* 0x000fe200078e0011 */
[----:B--23--:R0:W-:Y:S06]  /*01e0*/  STL.64 [R1], R8 ;  /* 0x0000000801007387 */ /* 0x00c1ec0000100a00 */
[----:B------:R-:W-:-:S07]  /*01f0*/  LEPC R20, `(.L_x_1) ;  /* 0x000000001014794e */ /* 0x000fce0000000000 */
[----:B0-----:R-:W-:Y:S05]  /*0200*/  CALL.ABS.NOINC R10 ;  /* 0x000000000a007343 */ /* 0x001fea0003c00000 */
.L_x_1:
[----:B------:R-:W0:Y:S01]  /*0210*/  LDC.64 R8, c[0x0][0x380] ;  /* 0x0000e000ff087b82 */ /* 0x000e220000000a00 */
[----:B------:R-:W1:Y:S01]  /*0220*/  LDCU.64 UR4, c[0x4][0x8] ;  /* 0x01000100ff0477ac */ /* 0x000e620008000a00 */
[----:B0-----:R-:W2:Y:S06]  /*0230*/  LDG.E.64 R8, desc[UR36][R8.64+0x10] ;  /* 0x0000102408087981 */ /* 0x001eac000c1e1b00 */
[----:B------:R0:W3:Y:S01]  /*0240*/  LDC.64 R10, c[0x4][R16] ;  /* 0x01000000100a7b82 */ /* 0x0000e20000000a00 */
[----:B-1----:R-:W-:Y:S01]  /*0250*/  IMAD.U32 R4, RZ, RZ, UR4 ;  /* 0x00000004ff047e24 */ /* 0x002fe2000f8e00ff */
[----:B------:R-:W-:Y:S01]  /*0260*/  MOV R5, UR5 ;  /* 0x0000000500057c02 */ /* 0x000fe20008000f00 */
[----:B------:R-:W-:-:S02]  /*0270*/  IMAD.MOV.U32 R6, RZ, RZ, R2 ;  /* 0x000000ffff067224 */ /* 0x000fc400078e0002 */
[----:B------:R-:W-:Y:S01]  /*0280*/  IMAD.MOV.U32 R7, RZ, RZ, R17 ;  /* 0x000000ffff077224 */ /* 0x000fe200078e0011 */
[----:B--23--:R0:W-:Y:S06]  /*0290*/  STL.64 [R1], R8 ;  /* 0x0000000801007387 */ /* 0x00c1ec0000100a00 */
[----:B------:R-:W-:-:S07]  /*02a0*/  LEPC R20, `(.L_x_2) ;  /* 0x000000001014794e */ /* 0x000fce0000000000 */
[----:B0-----:R-:W-:Y:S05]  /*02b0*/  CALL.ABS.NOINC R10 ;  /* 0x000000000a007343 */ /* 0x001fea0003c00000 */
.L_x_2:
[----:B------:R-:W0:Y:S01]  /*02c0*/  LDC.64 R8, c[0x0][0x380] ;  /* 0x0000e000ff087b82 */ /* 0x000e220000000a00 */
[----:B------:R-:W1:Y:S01]  /*02d0*/  LDCU.64 UR4, c[0x4][0x8] ;  /* 0x01000100ff0477ac */ /* 0x000e620008000a00 */
[----:B0-----:R-:W2:Y:S06]  /*02e0*/  LDG.E.64 R8, desc[UR36][R8.64+0x18] ;  /* 0x0000182408087981 */ /* 0x001eac000c1e1b00 */
[----:B------:R0:W3:Y:S01]  /*02f0*/  LDC.64 R10, c[0x4][R16] ;  /* 0x01000000100a7b82 */ /* 0x0000e20000000a00 */
[----:B-1----:R-:W-:Y:S01]  /*0300*/  MOV R4, UR4 ;  /* 0x0000000400047c02 */ /* 0x002fe20008000f00 */
[----:B------:R-:W-:Y:S01]  /*0310*/  IMAD.U32 R5, RZ, RZ, UR5 ;  /* 0x00000005ff057e24 */ /* 0x000fe2000f8e00ff */
[----:B------:R-:W-:Y:S01]  /*0320*/  MOV R7, R17 ;  /* 0x0000001100077202 */ /* 0x000fe20000000f00 */
[----:B------:R-:W-:Y:S01]  /*0330*/  IMAD.MOV.U32 R6, RZ, RZ, R2 ;  /* 0x000000ffff067224 */ /* 0x000fe200078e0002 */
[----:B--23--:R0:W-:Y:S06]  /*0340*/  STL.64 [R1], R8 ;  /* 0x0000000801007387 */ /* 0x00c1ec0000100a00 */
[----:B------:R-:W-:-:S07]  /*0350*/  LEPC R20, `(.L_x_3) ;  /* 0x000000001014794e */ /* 0x000fce0000000000 */
[----:B0-----:R-:W-:Y:S05]  /*0360*/  CALL.ABS.NOINC R10 ;  /* 0x000000000a007343 */ /* 0x001fea0003c00000 */
.L_x_3:
        /* <DEDUP_REMOVED lines=11> */
.L_x_4:
[----:B------:R-:W0:Y:S01]  /*0420*/  LDC.64 R8, c[0x0][0x380] ;  /* 0x0000e000ff087b82 */ /* 0x000e220000000a00 */
[----:B------:R-:W1:Y:S01]  /*0430*/  LDCU.64 UR4, c[0x4][0x8] ;  /* 0x01000100ff0477ac */ /* 0x000e620008000a00 */
[----:B0-----:R-:W2:Y:S06]  /*0440*/  LDG.E.64 R8, desc[UR36][R8.64+0x28] ;  /* 0x0000282408087981 */ /* 0x001eac000c1e1b00 */
[----:B------:R0:W3:Y:S01]  /*0450*/  LDC.64 R10, c[0x4][R16] ;  /* 0x01000000100a7b82 */ /* 0x0000e20000000a00 */
[----:B-1----:R-:W-:Y:S01]  /*0460*/  IMAD.U32 R4, RZ, RZ, UR4 ;  /* 0x00000004ff047e24 */ /* 0x002fe2000f8e00ff */
[----:B------:R-:W-:Y:S01]  /*0470*/  MOV R5, UR5 ;  /* 0x0000000500057c02 */ /* 0x000fe20008000f00 */
[----:B------:R-:W-:Y:S01]  /*0480*/  IMAD.MOV.U32 R6, RZ, RZ, R2 ;  /* 0x000000ffff067224 */ /* 0x000fe200078e0002 */
[----:B------:R-:W-:Y:S01]  /*0490*/  MOV R7, R17 ;  /* 0x0000001100077202 */ /* 0x000fe20000000f00 */
[----:B--23--:R0:W-:Y:S06]  /*04a0*/  STL.64 [R1], R8 ;  /* 0x0000000801007387 */ /* 0x00c1ec0000100a00 */
[----:B------:R-:W-:-:S07]  /*04b0*/  LEPC R20, `(.L_x_5) ;  /* 0x000000001014794e */ /* 0x000fce0000000000 */
[----:B0-----:R-:W-:Y:S05]  /*04c0*/  CALL.ABS.NOINC R10 ;  /* 0x000000000a007343 */ /* 0x001fea0003c00000 */
.L_x_5:
        /* <DEDUP_REMOVED lines=11> */
.L_x_6:
[----:B------:R-:W-:Y:S05]  /*0580*/  EXIT ;  /* 0x000000000000794d */ /* 0x000fea0003800000 */
.L_x_7:
[----:B------:R-:W-:-:S00]  /*0590*/  BRA `(.L_x_7) ;  /* 0xfffffffc00fc7947 */ /* 0x000fc0000383ffff */
[----:B------:R-:W-:-:S00]  /*05a0*/  NOP ;  /* 0x0000000000007918 */ /* 0x000fc00000000000 */
        /* <DEDUP_REMOVED lines=13> */
.L_x_8:


//--------------------- .nv.global.init           --------------------------
	.section	.nv.global.init,"aw",@progbits
.nv.global.init:
	.type		$str,@object
	.size		$str,(.L_0 - $str)
$str:
        /*0000*/ 	.byte	0x6e, 0x75, 0x6d, 0x62, 0x65, 0x72, 0x73, 0x20, 0x3a, 0x20, 0x25, 0x2e, 0x38, 0x66, 0x0d, 0x0a
        /*0010*/ 	.byte	0x00
.L_0:


//--------------------- .nv.shared.reserved.0     --------------------------
	.section	.nv.shared.reserved.0,"aw",@nobits
	.weak		__nv_reservedSMEM_offset_0_alias
	.size		__nv_reservedSMEM_offset_0_alias, 0, 64
	.other		__nv_reservedSMEM_offset_0_alias,@"STO_CUDA_RESERVED_SHARED STV_DEFAULT"
__nv_reservedSMEM_offset_0_alias:
	.zero		0
	.zero		64


//--------------------- .nv.constant0._Z4testPdi  --------------------------
	.section	.nv.constant0._Z4testPdi,"a",@progbits
	.sectionflags	@""
	.align	4
.nv.constant0._Z4testPdi:
	.zero		908


//--------------------- SYMBOLS --------------------------

	.type		.nv.reservedSmem.offset0,@object
	.size		.nv.reservedSmem.offset0,0x4
	.type		vprintf,@function
